	.headerflags	@"EF_CUDA_TEXMODE_UNIFIED EF_CUDA_64BIT_ADDRESS EF_CUDA_ACCELERATORS EF_CUDA_SM90 EF_CUDA_VIRTUAL_SM(EF_CUDA_SM90)"
	.elftype	@"ET_EXEC"


//--------------------- .nv.info                  --------------------------
	.section	.nv.info,"",@"SHT_CUDA_INFO"
	.align	4


	//----- nvinfo : EIATTR_REGCOUNT
	.align		4
        /*0000*/ 	.byte	0x04, 0x2f
        /*0002*/ 	.short	(.L_1 - .L_0)
	.align		4
.L_0:
        /*0004*/ 	.word	index@(triton_poi_fused_zeros_like_2)
        /*0008*/ 	.word	0x00000008


	//----- nvinfo : EIATTR_MIN_STACK_SIZE
	.align		4
.L_1:
        /*000c*/ 	.byte	0x04, 0x12
        /*000e*/ 	.short	(.L_3 - .L_2)
	.align		4
.L_2:
        /*0010*/ 	.word	index@(triton_poi_fused_zeros_like_2)
        /*0014*/ 	.word	0x00000000


	//----- nvinfo : EIATTR_FRAME_SIZE
	.align		4
.L_3:
        /*0018*/ 	.byte	0x04, 0x11
        /*001a*/ 	.short	(.L_5 - .L_4)
	.align		4
.L_4:
        /*001c*/ 	.word	index@(triton_poi_fused_zeros_like_2)
        /*0020*/ 	.word	0x00000000


	//----- nvinfo : EIATTR_MIN_STACK_SIZE
	.align		4
.L_5:
        /*0024*/ 	.byte	0x04, 0x12
        /*0026*/ 	.short	(.L_7 - .L_6)
	.align		4
.L_6:
        /*0028*/ 	.word	index@(triton_poi_fused_zeros_like_2)
        /*002c*/ 	.word	0x00000000
.L_7:


//--------------------- .nv.info.triton_poi_fused_zeros_like_2 --------------------------
	.section	.nv.info.triton_poi_fused_zeros_like_2,"",@"SHT_CUDA_INFO"
	.sectionflags	@""
	.align	4


	//----- nvinfo : EIATTR_CUDA_API_VERSION
	.align		4
        /*0000*/ 	.byte	0x04, 0x37
        /*0002*/ 	.short	(.L_9 - .L_8)
.L_8:
        /*0004*/ 	.word	0x0000007c


	//----- nvinfo : EIATTR_KPARAM_INFO
	.align		4
.L_9:
        /*0008*/ 	.byte	0x04, 0x17
        /*000a*/ 	.short	(.L_11 - .L_10)
.L_10:
        /*000c*/ 	.word	0x00000000
        /*0010*/ 	.short	0x0001
        /*0012*/ 	.short	0x0008
        /*0014*/ 	.byte	0x00, 0xf0, 0x11, 0x00


	//----- nvinfo : EIATTR_KPARAM_INFO
	.align		4
.L_11:
        /*0018*/ 	.byte	0x04, 0x17
        /*001a*/ 	.short	(.L_13 - .L_12)
.L_12:
        /*001c*/ 	.word	0x00000000
        /*0020*/ 	.short	0x0000
        /*0022*/ 	.short	0x0000
        /*0024*/ 	.byte	0x00, 0xf4, 0x21, 0x00


	//----- nvinfo : EIATTR_SPARSE_MMA_MASK
	.align		4
.L_13:
        /*0028*/ 	.byte	0x03, 0x50
        /*002a*/ 	.short	0x0000


	//----- nvinfo : EIATTR_MAXREG_COUNT
	.align		4
        /*002c*/ 	.byte	0x03, 0x1b
        /*002e*/ 	.short	0x00ff


	//----- nvinfo : EIATTR_EXIT_INSTR_OFFSETS
	.align		4
        /*0030*/ 	.byte	0x04, 0x1c
        /*0032*/ 	.short	(.L_15 - .L_14)


	//   ....[0]....
.L_14:
        /*0034*/ 	.word	0x00000080


	//   ....[1]....
        /*0038*/ 	.word	0x000000b0


	//----- nvinfo : EIATTR_REQNTID
	.align		4
.L_15:
        /*003c*/ 	.byte	0x04, 0x10
        /*003e*/ 	.short	(.L_17 - .L_16)
.L_16:
        /*0040*/ 	.word	0x00000080
        /*0044*/ 	.word	0x00000001
        /*0048*/ 	.word	0x00000001


	//----- nvinfo : EIATTR_CBANK_PARAM_SIZE
	.align		4
.L_17:
        /*004c*/ 	.byte	0x03, 0x19
        /*004e*/ 	.short	0x000c


	//----- nvinfo : EIATTR_PARAM_CBANK
	.align		4
        /*0050*/ 	.byte	0x04, 0x0a
        /*0052*/ 	.short	(.L_19 - .L_18)
	.align		4
.L_18:
        /*0054*/ 	.word	index@(.nv.constant0.triton_poi_fused_zeros_like_2)
        /*0058*/ 	.short	0x0210
        /*005a*/ 	.short	0x000c


	//----- nvinfo : EIATTR_SW_WAR
	.align		4
.L_19:
        /*005c*/ 	.byte	0x04, 0x36
        /*005e*/ 	.short	(.L_21 - .L_20)
.L_20:
        /*0060*/ 	.word	0x00000008
.L_21:


//--------------------- .nv.callgraph             --------------------------
	.section	.nv.callgraph,"",@"SHT_CUDA_CALLGRAPH"
	.align	4
	.sectionentsize	8
	.align		4
        /*0000*/ 	.word	0x00000000
	.align		4
        /*0004*/ 	.word	0xffffffff
	.align		4
        /*0008*/ 	.word	0x00000000
	.align		4
        /*000c*/ 	.word	0xfffffffe
	.align		4
        /*0010*/ 	.word	0x00000000
	.align		4
        /*0014*/ 	.word	0xfffffffd
	.align		4
        /*0018*/ 	.word	0x00000000
	.align		4
        /*001c*/ 	.word	0xfffffffc


//--------------------- .text.triton_poi_fused_zeros_like_2 --------------------------
	.section	.text.triton_poi_fused_zeros_like_2,"ax",@progbits
	.align	128
        .global         triton_poi_fused_zeros_like_2
        .type           triton_poi_fused_zeros_like_2,@function
        .size           triton_poi_fused_zeros_like_2,(.L_x_1 - triton_poi_fused_zeros_like_2)
        .other          triton_poi_fused_zeros_like_2,@"STO_CUDA_ENTRY STV_DEFAULT"
triton_poi_fused_zeros_like_2:
.text.triton_poi_fused_zeros_like_2:
[----:B------:R-:W0:Y:S02]  /*0000*/  LDC R1, c[0x0][0x28] ;  /* 0x00000a00ff017b82 */ /* 0x000e240000000800 */
[----:B------:R-:W1:Y:S01]  /*0010*/  S2R R0, SR_TID.X ;  /* 0x0000000000007919 */ /* 0x000e620000002100 */
[----:B------:R-:W2:Y:S01]  /*0020*/  LDC.64 R2, c[0x0][0x210] ;  /* 0x00008400ff027b82 */ /* 0x000ea20000000a00 */
[----:B------:R-:W3:Y:S01]  /*0030*/  S2R R5, SR_CTAID.X ;  /* 0x0000000000057919 */ /* 0x000ee20000002500 */
[----:B-1----:R-:W-:-:S04]  /*0040*/  LOP3.LUT R0, R0, 0x7f, RZ, 0xc0, !PT ;  /* 0x0000007f00007812 */ /* 0x002fc800078ec0ff */
[----:B---3--:R-:W-:-:S04]  /*0050*/  LEA R5, R5, R0, 0x7 ;  /* 0x0000000005057211 */ /* 0x008fc800078e38ff */
[C---:B------:R-:W-:Y:S01]  /*0060*/  ISETP.GE.AND P0, PT, R5.reuse, 0x100, PT ;  /* 0x000001000500780c */ /* 0x040fe20003f06270 */
[----:B--2---:R-:W-:-:S12]  /*0070*/  IMAD.WIDE R2, R5, 0x4, R2 ;  /* 0x0000000405027825 */ /* 0x004fd800078e0202 */
[----:B------:R-:W-:Y:S05]  /*0080*/  @P0 EXIT ;  /* 0x000000000000094d */ /* 0x000fea0003800000 */
[----:B------:R-:W-:Y:S02]  /*0090*/  ULDC.64 UR4, c[0x0][0x208] ;  /* 0x0000820000047ab9 */ /* 0x000fe40000000a00 */
[----:B------:R-:W-:Y:S01]  /*00a0*/  STG.E desc[UR4][R2.64], RZ ;  /* 0x000000ff02007986 */ /* 0x000fe2000c101904 */
[----:B------:R-:W-:Y:S05]  /*00b0*/  EXIT ;  /* 0x000000000000794d */ /* 0x000fea0003800000 */
.L_x_0:
[----:B------:R-:W-:-:S00]  /*00c0*/  BRA `(.L_x_0) ;  /* 0xfffffffc00fc7947 */ /* 0x000fc0000383ffff */
[----:B------:R-:W-:-:S00]  /*00d0*/  NOP ;  /* 0x0000000000007918 */ /* 0x000fc00000000000 */
        /* <DEDUP_REMOVED lines=10> */
.L_x_1:


//--------------------- .nv.constant0.triton_poi_fused_zeros_like_2 --------------------------
	.section	.nv.constant0.triton_poi_fused_zeros_like_2,"a",@progbits
	.sectionflags	@""
	.align	4
.nv.constant0.triton_poi_fused_zeros_like_2:
	.zero		540
